//
// Generated by NVIDIA NVVM Compiler
//
// Compiler Build ID: CL-36424714
// Cuda compilation tools, release 13.0, V13.0.88
// Based on NVVM 20.0.0
//

.version 9.0
.target sm_100
.address_size 64

	// .globl	_Z7tcgpusayyPyS_S_S_

.visible .entry _Z7tcgpusayyPyS_S_S_(
	.param .u64 _Z7tcgpusayyPyS_S_S__param_0,
	.param .u64 _Z7tcgpusayyPyS_S_S__param_1,
	.param .u64 .ptr .align 1 _Z7tcgpusayyPyS_S_S__param_2,
	.param .u64 .ptr .align 1 _Z7tcgpusayyPyS_S_S__param_3,
	.param .u64 .ptr .align 1 _Z7tcgpusayyPyS_S_S__param_4,
	.param .u64 .ptr .align 1 _Z7tcgpusayyPyS_S_S__param_5
)
{
	.reg .pred 	%p<20>;
	.reg .b32 	%r<13>;
	.reg .b64 	%rd<103>;

	ld.param.u64 	%rd45, [_Z7tcgpusayyPyS_S_S__param_0];
	ld.param.u64 	%rd46, [_Z7tcgpusayyPyS_S_S__param_1];
	ld.param.u64 	%rd47, [_Z7tcgpusayyPyS_S_S__param_2];
	ld.param.u64 	%rd48, [_Z7tcgpusayyPyS_S_S__param_3];
	ld.param.u64 	%rd50, [_Z7tcgpusayyPyS_S_S__param_4];
	ld.param.u64 	%rd49, [_Z7tcgpusayyPyS_S_S__param_5];
	cvta.to.global.u64 	%rd1, %rd50;
	mov.u32 	%r7, %ctaid.x;
	mov.u32 	%r8, %ntid.x;
	mov.u32 	%r9, %tid.x;
	mad.lo.s32 	%r10, %r7, %r8, %r9;
	cvt.u64.u32 	%rd2, %r10;
	setp.le.u64 	%p1, %rd46, %rd2;
	@%p1 bra 	$L__BB0_26;
	cvta.to.global.u64 	%rd52, %rd48;
	shl.b64 	%rd53, %rd2, 3;
	add.s64 	%rd54, %rd52, %rd53;
	ld.global.u64 	%rd3, [%rd54];
	add.s64 	%rd55, %rd1, %rd53;
	ld.global.u64 	%rd4, [%rd55];
	setp.ge.u64 	%p2, %rd3, %rd4;
	mov.b64 	%rd102, 0;
	@%p2 bra 	$L__BB0_25;
	cvta.to.global.u64 	%rd56, %rd47;
	shl.b64 	%rd57, %rd3, 3;
	add.s64 	%rd5, %rd56, %rd57;
	ld.global.u64 	%rd6, [%rd5];
	shl.b64 	%rd58, %rd4, 3;
	add.s64 	%rd7, %rd56, %rd58;
	ld.global.u64 	%rd8, [%rd7];
	add.s64 	%rd9, %rd45, -1;
	setp.eq.s64 	%p3, %rd3, %rd9;
	@%p3 bra 	$L__BB0_4;
	ld.global.u64 	%rd90, [%rd5+8];
	bra.uni 	$L__BB0_5;
$L__BB0_4:
	add.s64 	%rd90, %rd46, -1;
$L__BB0_5:
	setp.eq.s64 	%p4, %rd4, %rd9;
	@%p4 bra 	$L__BB0_7;
	ld.global.u64 	%rd91, [%rd7+8];
	bra.uni 	$L__BB0_8;
$L__BB0_7:
	add.s64 	%rd91, %rd46, -1;
$L__BB0_8:
	sub.s64 	%rd59, %rd90, %rd6;
	sub.s64 	%rd60, %rd91, %rd6;
	setp.ge.u64 	%p5, %rd59, %rd60;
	@%p5 bra 	$L__BB0_17;
	cvt.s64.s32 	%rd92, %rd6;
	setp.le.u64 	%p13, %rd90, %rd92;
	@%p13 bra 	$L__BB0_25;
	cvt.u32.u64 	%r11, %rd6;
	mov.b64 	%rd102, 0;
$L__BB0_11:
	setp.gt.u64 	%p14, %rd8, %rd91;
	shl.b64 	%rd77, %rd92, 3;
	add.s64 	%rd78, %rd1, %rd77;
	ld.global.u64 	%rd19, [%rd78];
	mov.b64 	%rd96, -1;
	@%p14 bra 	$L__BB0_16;
	mov.u64 	%rd94, %rd91;
	mov.u64 	%rd95, %rd8;
$L__BB0_13:
	sub.s64 	%rd79, %rd94, %rd95;
	shr.u64 	%rd80, %rd79, 1;
	add.s64 	%rd22, %rd80, %rd95;
	shl.b64 	%rd81, %rd22, 3;
	add.s64 	%rd82, %rd1, %rd81;
	ld.global.u64 	%rd23, [%rd82];
	setp.ne.s64 	%p15, %rd23, %rd19;
	@%p15 bra 	$L__BB0_15;
	cvt.s64.s32 	%rd96, %rd19;
	bra.uni 	$L__BB0_16;
$L__BB0_15:
	setp.lt.u64 	%p16, %rd23, %rd19;
	add.s64 	%rd84, %rd22, 1;
	add.s64 	%rd85, %rd22, -1;
	selp.b64 	%rd95, %rd84, %rd95, %p16;
	selp.b64 	%rd94, %rd94, %rd85, %p16;
	setp.le.u64 	%p17, %rd95, %rd94;
	@%p17 bra 	$L__BB0_13;
$L__BB0_16:
	setp.eq.s64 	%p18, %rd19, %rd96;
	selp.u64 	%rd86, 1, 0, %p18;
	add.s64 	%rd102, %rd102, %rd86;
	add.s32 	%r11, %r11, 1;
	cvt.s64.s32 	%rd92, %r11;
	setp.gt.u64 	%p19, %rd90, %rd92;
	@%p19 bra 	$L__BB0_11;
	bra.uni 	$L__BB0_25;
$L__BB0_17:
	cvt.s64.s32 	%rd97, %rd8;
	setp.le.u64 	%p6, %rd91, %rd97;
	@%p6 bra 	$L__BB0_25;
	cvt.u32.u64 	%r12, %rd8;
	mov.b64 	%rd102, 0;
$L__BB0_19:
	setp.lt.u64 	%p7, %rd90, %rd6;
	shl.b64 	%rd64, %rd97, 3;
	add.s64 	%rd65, %rd1, %rd64;
	ld.global.u64 	%rd33, [%rd65];
	mov.b64 	%rd101, -1;
	@%p7 bra 	$L__BB0_24;
	mov.u64 	%rd99, %rd90;
	mov.u64 	%rd100, %rd6;
$L__BB0_21:
	sub.s64 	%rd66, %rd99, %rd100;
	shr.u64 	%rd67, %rd66, 1;
	add.s64 	%rd36, %rd67, %rd100;
	shl.b64 	%rd68, %rd36, 3;
	add.s64 	%rd69, %rd1, %rd68;
	ld.global.u64 	%rd37, [%rd69];
	setp.ne.s64 	%p8, %rd37, %rd33;
	@%p8 bra 	$L__BB0_23;
	cvt.s64.s32 	%rd101, %rd33;
	bra.uni 	$L__BB0_24;
$L__BB0_23:
	setp.lt.u64 	%p9, %rd37, %rd33;
	add.s64 	%rd71, %rd36, 1;
	add.s64 	%rd72, %rd36, -1;
	selp.b64 	%rd100, %rd71, %rd100, %p9;
	selp.b64 	%rd99, %rd99, %rd72, %p9;
	setp.le.u64 	%p10, %rd100, %rd99;
	@%p10 bra 	$L__BB0_21;
$L__BB0_24:
	setp.eq.s64 	%p11, %rd33, %rd101;
	selp.u64 	%rd73, 1, 0, %p11;
	add.s64 	%rd102, %rd102, %rd73;
	add.s32 	%r12, %r12, 1;
	cvt.s64.s32 	%rd97, %r12;
	setp.gt.u64 	%p12, %rd91, %rd97;
	@%p12 bra 	$L__BB0_19;
$L__BB0_25:
	cvta.to.global.u64 	%rd87, %rd49;
	add.s64 	%rd89, %rd87, %rd53;
	st.global.u64 	[%rd89], %rd102;
$L__BB0_26:
	ret;

}
	// .globl	_Z8tcgpusa2yyPyS_S_S_
.visible .entry _Z8tcgpusa2yyPyS_S_S_(
	.param .u64 _Z8tcgpusa2yyPyS_S_S__param_0,
	.param .u64 _Z8tcgpusa2yyPyS_S_S__param_1,
	.param .u64 .ptr .align 1 _Z8tcgpusa2yyPyS_S_S__param_2,
	.param .u64 .ptr .align 1 _Z8tcgpusa2yyPyS_S_S__param_3,
	.param .u64 .ptr .align 1 _Z8tcgpusa2yyPyS_S_S__param_4,
	.param .u64 .ptr .align 1 _Z8tcgpusa2yyPyS_S_S__param_5
)
{
	.reg .pred 	%p<21>;
	.reg .b32 	%r<11>;
	.reg .b64 	%rd<106>;

	ld.param.u64 	%rd53, [_Z8tcgpusa2yyPyS_S_S__param_0];
	ld.param.u64 	%rd54, [_Z8tcgpusa2yyPyS_S_S__param_2];
	ld.param.u64 	%rd55, [_Z8tcgpusa2yyPyS_S_S__param_4];
	ld.param.u64 	%rd52, [_Z8tcgpusa2yyPyS_S_S__param_5];
	cvta.to.global.u64 	%rd1, %rd55;
	cvta.to.global.u64 	%rd2, %rd54;
	mov.u32 	%r7, %ctaid.x;
	cvt.u64.u32 	%rd3, %r7;
	mul.wide.u32 	%rd56, %r7, 8;
	add.s64 	%rd4, %rd2, %rd56;
	ld.global.u64 	%rd5, [%rd4];
	add.s64 	%rd6, %rd53, -1;
	setp.eq.s64 	%p1, %rd6, %rd3;
	@%p1 bra 	$L__BB1_2;
	ld.global.u64 	%rd92, [%rd4+8];
	bra.uni 	$L__BB1_3;
$L__BB1_2:
	ld.param.u64 	%rd90, [_Z8tcgpusa2yyPyS_S_S__param_1];
	add.s64 	%rd92, %rd90, -1;
$L__BB1_3:
	sub.s64 	%rd10, %rd92, %rd5;
	mov.u32 	%r8, %tid.x;
	cvt.u64.u32 	%rd93, %r8;
	setp.le.u64 	%p2, %rd10, %rd93;
	@%p2 bra 	$L__BB1_26;
	cvta.to.global.u64 	%rd12, %rd52;
	cvt.u32.u64 	%r1, %rd5;
$L__BB1_5:
	ld.param.u64 	%rd91, [_Z8tcgpusa2yyPyS_S_S__param_1];
	add.s64 	%rd94, %rd91, -1;
	add.s64 	%rd15, %rd93, %rd5;
	shl.b64 	%rd57, %rd15, 3;
	add.s64 	%rd58, %rd1, %rd57;
	ld.global.u64 	%rd16, [%rd58];
	shl.b64 	%rd59, %rd16, 3;
	add.s64 	%rd17, %rd2, %rd59;
	ld.global.u64 	%rd18, [%rd17];
	setp.eq.s64 	%p3, %rd16, %rd6;
	@%p3 bra 	$L__BB1_7;
	ld.global.u64 	%rd94, [%rd17+8];
$L__BB1_7:
	setp.le.u64 	%p4, %rd16, %rd3;
	mov.b64 	%rd105, 0;
	@%p4 bra 	$L__BB1_25;
	sub.s64 	%rd61, %rd94, %rd18;
	setp.ge.u64 	%p5, %rd10, %rd61;
	@%p5 bra 	$L__BB1_17;
	cvt.s64.s32 	%rd95, %rd5;
	setp.le.u64 	%p13, %rd92, %rd95;
	@%p13 bra 	$L__BB1_25;
	mov.b64 	%rd105, 0;
	mov.u32 	%r9, %r1;
$L__BB1_11:
	setp.lt.u64 	%p14, %rd94, %rd18;
	shl.b64 	%rd78, %rd95, 3;
	add.s64 	%rd79, %rd1, %rd78;
	ld.global.u64 	%rd24, [%rd79];
	mov.b64 	%rd99, -1;
	@%p14 bra 	$L__BB1_16;
	mov.u64 	%rd97, %rd94;
	mov.u64 	%rd98, %rd18;
$L__BB1_13:
	sub.s64 	%rd80, %rd97, %rd98;
	shr.u64 	%rd81, %rd80, 1;
	add.s64 	%rd27, %rd81, %rd98;
	shl.b64 	%rd82, %rd27, 3;
	add.s64 	%rd83, %rd1, %rd82;
	ld.global.u64 	%rd28, [%rd83];
	setp.ne.s64 	%p15, %rd28, %rd24;
	@%p15 bra 	$L__BB1_15;
	cvt.s64.s32 	%rd99, %rd24;
	bra.uni 	$L__BB1_16;
$L__BB1_15:
	setp.lt.u64 	%p16, %rd28, %rd24;
	add.s64 	%rd85, %rd27, 1;
	add.s64 	%rd86, %rd27, -1;
	selp.b64 	%rd98, %rd85, %rd98, %p16;
	selp.b64 	%rd97, %rd97, %rd86, %p16;
	setp.le.u64 	%p17, %rd98, %rd97;
	@%p17 bra 	$L__BB1_13;
$L__BB1_16:
	setp.eq.s64 	%p18, %rd24, %rd99;
	selp.u64 	%rd87, 1, 0, %p18;
	add.s64 	%rd105, %rd105, %rd87;
	add.s32 	%r9, %r9, 1;
	cvt.s64.s32 	%rd95, %r9;
	setp.gt.u64 	%p19, %rd92, %rd95;
	@%p19 bra 	$L__BB1_11;
	bra.uni 	$L__BB1_25;
$L__BB1_17:
	cvt.s64.s32 	%rd100, %rd18;
	setp.le.u64 	%p6, %rd94, %rd100;
	@%p6 bra 	$L__BB1_25;
	cvt.u32.u64 	%r10, %rd18;
	mov.b64 	%rd105, 0;
$L__BB1_19:
	setp.lt.u64 	%p7, %rd92, %rd5;
	shl.b64 	%rd65, %rd100, 3;
	add.s64 	%rd66, %rd1, %rd65;
	ld.global.u64 	%rd38, [%rd66];
	mov.b64 	%rd104, -1;
	@%p7 bra 	$L__BB1_24;
	mov.u64 	%rd102, %rd92;
	mov.u64 	%rd103, %rd5;
$L__BB1_21:
	sub.s64 	%rd67, %rd102, %rd103;
	shr.u64 	%rd68, %rd67, 1;
	add.s64 	%rd41, %rd68, %rd103;
	shl.b64 	%rd69, %rd41, 3;
	add.s64 	%rd70, %rd1, %rd69;
	ld.global.u64 	%rd42, [%rd70];
	setp.ne.s64 	%p8, %rd42, %rd38;
	@%p8 bra 	$L__BB1_23;
	cvt.s64.s32 	%rd104, %rd38;
	bra.uni 	$L__BB1_24;
$L__BB1_23:
	setp.lt.u64 	%p9, %rd42, %rd38;
	add.s64 	%rd72, %rd41, 1;
	add.s64 	%rd73, %rd41, -1;
	selp.b64 	%rd103, %rd72, %rd103, %p9;
	selp.b64 	%rd102, %rd102, %rd73, %p9;
	setp.le.u64 	%p10, %rd103, %rd102;
	@%p10 bra 	$L__BB1_21;
$L__BB1_24:
	setp.eq.s64 	%p11, %rd38, %rd104;
	selp.u64 	%rd74, 1, 0, %p11;
	add.s64 	%rd105, %rd105, %rd74;
	add.s32 	%r10, %r10, 1;
	cvt.s64.s32 	%rd100, %r10;
	setp.gt.u64 	%p12, %rd94, %rd100;
	@%p12 bra 	$L__BB1_19;
$L__BB1_25:
	add.s64 	%rd89, %rd12, %rd57;
	st.global.u64 	[%rd89], %rd105;
	add.s64 	%rd93, %rd93, 32;
	setp.gt.u64 	%p20, %rd10, %rd93;
	@%p20 bra 	$L__BB1_5;
$L__BB1_26:
	ret;

}


// ===== COMPILED SASS (sm_100) =====

	.target	sm_100

	.elftype	@"ET_EXEC"


//--------------------- .note.nv.tkinfo           --------------------------
	.section	.note.nv.tkinfo,"",@"SHT_NOTE"
	.sectionflags	@"SHF_NOTE_NV_TKINFO"
	.tkinfo
        /*0018*/ 	.word	0x00000002
        /*0030*/ 	.string	""
        /*0030*/ 	.string	"ptxas"
        /*0030*/ 	.string	"Cuda compilation tools, release 13.0, V13.0.88"
        /*0030*/ 	.string	"Build cuda_13.0.r13.0/compiler.36424714_0"
        /*0030*/ 	.string	"-arch sm_100 -m 64 "



//--------------------- .note.nv.cuinfo           --------------------------
	.section	.note.nv.cuinfo,"",@"SHT_NOTE"
	.sectionflags	@"SHF_NOTE_NV_CUINFO"
        /*0018*/ 	.short	0x0002
        /*001a*/ 	.short	0x0064
        /*001c*/ 	.short	0x0082
	.zero		2


//--------------------- .nv.info                  --------------------------
	.section	.nv.info,"",@"SHT_CUDA_INFO"
	.align	4


	//----- nvinfo : EIATTR_REGCOUNT
	.align		4
        /*0000*/ 	.byte	0x04, 0x2f
        /*0002*/ 	.short	(.L_1 - .L_0)
	.align		4
.L_0:
        /*0004*/ 	.word	index@(_Z7tcgpusayyPyS_S_S_)
        /*0008*/ 	.word	0x0000001b


	//----- nvinfo : EIATTR_FRAME_SIZE
	.align		4
.L_1:
        /*000c*/ 	.byte	0x04, 0x11
        /*000e*/ 	.short	(.L_3 - .L_2)
	.align		4
.L_2:
        /*0010*/ 	.word	index@(_Z7tcgpusayyPyS_S_S_)
        /*0014*/ 	.word	0x00000000


	//----- nvinfo : EIATTR_REGCOUNT
	.align		4
.L_3:
        /*0018*/ 	.byte	0x04, 0x2f
        /*001a*/ 	.short	(.L_5 - .L_4)
	.align		4
.L_4:
        /*001c*/ 	.word	index@(_Z8tcgpusa2yyPyS_S_S_)
        /*0020*/ 	.word	0x0000001e


	//----- nvinfo : EIATTR_FRAME_SIZE
	.align		4
.L_5:
        /*0024*/ 	.byte	0x04, 0x11
        /*0026*/ 	.short	(.L_7 - .L_6)
	.align		4
.L_6:
        /*0028*/ 	.word	index@(_Z8tcgpusa2yyPyS_S_S_)
        /*002c*/ 	.word	0x00000000


	//----- nvinfo : EIATTR_MIN_STACK_SIZE
	.align		4
.L_7:
        /*0030*/ 	.byte	0x04, 0x12
        /*0032*/ 	.short	(.L_9 - .L_8)
	.align		4
.L_8:
        /*0034*/ 	.word	index@(_Z8tcgpusa2yyPyS_S_S_)
        /*0038*/ 	.word	0x00000000


	//----- nvinfo : EIATTR_MIN_STACK_SIZE
	.align		4
.L_9:
        /*003c*/ 	.byte	0x04, 0x12
        /*003e*/ 	.short	(.L_11 - .L_10)
	.align		4
.L_10:
        /*0040*/ 	.word	index@(_Z7tcgpusayyPyS_S_S_)
        /*0044*/ 	.word	0x00000000
.L_11:


//--------------------- .nv.compat                --------------------------
	.section	.nv.compat,"",@"SHT_CUDA_COMPAT_INFO"
	.align	4
        /*0000*/ 	.byte	0x02, 0x09, 0x00, 0x00, 0x02, 0x02, 0x01, 0x00, 0x02, 0x05, 0x05, 0x00, 0x03, 0x07, 0x01, 0x01
        /*0010*/ 	.byte	0x02, 0x03, 0x00, 0x00, 0x02, 0x06, 0x01, 0x00, 0x04, 0x0b, 0x08, 0x00, 0x09, 0x00, 0x00, 0x00
        /*0020*/ 	.byte	0x00, 0x00, 0x00, 0x00


//--------------------- .nv.info._Z8tcgpusa2yyPyS_S_S_ --------------------------
	.section	.nv.info._Z8tcgpusa2yyPyS_S_S_,"",@"SHT_CUDA_INFO"
	.sectionflags	@""
	.align	4


	//----- nvinfo : EIATTR_CUDA_API_VERSION
	.align		4
        /*0000*/ 	.byte	0x04, 0x37
        /*0002*/ 	.short	(.L_13 - .L_12)
.L_12:
        /*0004*/ 	.word	0x00000082


	//----- nvinfo : EIATTR_KPARAM_INFO
	.align		4
.L_13:
        /*0008*/ 	.byte	0x04, 0x17
        /*000a*/ 	.short	(.L_15 - .L_14)
.L_14:
        /*000c*/ 	.word	0x00000000
        /*0010*/ 	.short	0x0005
        /*0012*/ 	.short	0x0028
        /*0014*/ 	.byte	0x00, 0xf5, 0x21, 0x00


	//----- nvinfo : EIATTR_KPARAM_INFO
	.align		4
.L_15:
        /*0018*/ 	.byte	0x04, 0x17
        /*001a*/ 	.short	(.L_17 - .L_16)
.L_16:
        /*001c*/ 	.word	0x00000000
        /*0020*/ 	.short	0x0004
        /*0022*/ 	.short	0x0020
        /*0024*/ 	.byte	0x00, 0xf5, 0x21, 0x00


	//----- nvinfo : EIATTR_KPARAM_INFO
	.align		4
.L_17:
        /*0028*/ 	.byte	0x04, 0x17
        /*002a*/ 	.short	(.L_19 - .L_18)
.L_18:
        /*002c*/ 	.word	0x00000000
        /*0030*/ 	.short	0x0003
        /*0032*/ 	.short	0x0018
        /*0034*/ 	.byte	0x00, 0xf5, 0x21, 0x00


	//----- nvinfo : EIATTR_KPARAM_INFO
	.align		4
.L_19:
        /*0038*/ 	.byte	0x04, 0x17
        /*003a*/ 	.short	(.L_21 - .L_20)
.L_20:
        /*003c*/ 	.word	0x00000000
        /*0040*/ 	.short	0x0002
        /*0042*/ 	.short	0x0010
        /*0044*/ 	.byte	0x00, 0xf5, 0x21, 0x00


	//----- nvinfo : EIATTR_KPARAM_INFO
	.align		4
.L_21:
        /*0048*/ 	.byte	0x04, 0x17
        /*004a*/ 	.short	(.L_23 - .L_22)
.L_22:
        /*004c*/ 	.word	0x00000000
        /*0050*/ 	.short	0x0001
        /*0052*/ 	.short	0x0008
        /*0054*/ 	.byte	0x00, 0xf0, 0x21, 0x00


	//----- nvinfo : EIATTR_KPARAM_INFO
	.align		4
.L_23:
        /*0058*/ 	.byte	0x04, 0x17
        /*005a*/ 	.short	(.L_25 - .L_24)
.L_24:
        /*005c*/ 	.word	0x00000000
        /*0060*/ 	.short	0x0000
        /*0062*/ 	.short	0x0000
        /*0064*/ 	.byte	0x00, 0xf0, 0x21, 0x00


	//----- nvinfo : EIATTR_SPARSE_MMA_MASK
	.align		4
.L_25:
        /*0068*/ 	.byte	0x03, 0x50
        /*006a*/ 	.short	0x0000


	//----- nvinfo : EIATTR_MAXREG_COUNT
	.align		4
        /*006c*/ 	.byte	0x03, 0x1b
        /*006e*/ 	.short	0x00ff


	//----- nvinfo : EIATTR_MERCURY_ISA_VERSION
	.align		4
        /*0070*/ 	.byte	0x03, 0x5f
        /*0072*/ 	.short	0x0101


	//----- nvinfo : EIATTR_VRC_CTA_INIT_COUNT
	.align		4
        /*0074*/ 	.byte	0x02, 0x4a
	.zero		1
	.zero		1


	//----- nvinfo : EIATTR_EXIT_INSTR_OFFSETS
	.align		4
        /*0078*/ 	.byte	0x04, 0x1c
        /*007a*/ 	.short	(.L_27 - .L_26)


	//   ....[0]....
.L_26:
        /*007c*/ 	.word	0x00000190


	//   ....[1]....
        /*0080*/ 	.word	0x00000c90


	//----- nvinfo : EIATTR_CRS_STACK_SIZE
	.align		4
.L_27:
        /*0084*/ 	.byte	0x04, 0x1e
        /*0086*/ 	.short	(.L_29 - .L_28)
.L_28:
        /*0088*/ 	.word	0x00000000


	//----- nvinfo : EIATTR_CBANK_PARAM_SIZE
	.align		4
.L_29:
        /*008c*/ 	.byte	0x03, 0x19
        /*008e*/ 	.short	0x0030


	//----- nvinfo : EIATTR_PARAM_CBANK
	.align		4
        /*0090*/ 	.byte	0x04, 0x0a
        /*0092*/ 	.short	(.L_31 - .L_30)
	.align		4
.L_30:
        /*0094*/ 	.word	index@(.nv.constant0._Z8tcgpusa2yyPyS_S_S_)
        /*0098*/ 	.short	0x0380
        /*009a*/ 	.short	0x0030


	//----- nvinfo : EIATTR_SW_WAR
	.align		4
.L_31:
        /*009c*/ 	.byte	0x04, 0x36
        /*009e*/ 	.short	(.L_33 - .L_32)
.L_32:
        /*00a0*/ 	.word	0x00000008
.L_33:


//--------------------- .nv.info._Z7tcgpusayyPyS_S_S_ --------------------------
	.section	.nv.info._Z7tcgpusayyPyS_S_S_,"",@"SHT_CUDA_INFO"
	.sectionflags	@""
	.align	4


	//----- nvinfo : EIATTR_CUDA_API_VERSION
	.align		4
        /*0000*/ 	.byte	0x04, 0x37
        /*0002*/ 	.short	(.L_35 - .L_34)
.L_34:
        /*0004*/ 	.word	0x00000082


	//----- nvinfo : EIATTR_KPARAM_INFO
	.align		4
.L_35:
        /*0008*/ 	.byte	0x04, 0x17
        /*000a*/ 	.short	(.L_37 - .L_36)
.L_36:
        /*000c*/ 	.word	0x00000000
        /*0010*/ 	.short	0x0005
        /*0012*/ 	.short	0x0028
        /*0014*/ 	.byte	0x00, 0xf5, 0x21, 0x00


	//----- nvinfo : EIATTR_KPARAM_INFO
	.align		4
.L_37:
        /*0018*/ 	.byte	0x04, 0x17
        /*001a*/ 	.short	(.L_39 - .L_38)
.L_38:
        /*001c*/ 	.word	0x00000000
        /*0020*/ 	.short	0x0004
        /*0022*/ 	.short	0x0020
        /*0024*/ 	.byte	0x00, 0xf5, 0x21, 0x00


	//----- nvinfo : EIATTR_KPARAM_INFO
	.align		4
.L_39:
        /*0028*/ 	.byte	0x04, 0x17
        /*002a*/ 	.short	(.L_41 - .L_40)
.L_40:
        /*002c*/ 	.word	0x00000000
        /*0030*/ 	.short	0x0003
        /*0032*/ 	.short	0x0018
        /*0034*/ 	.byte	0x00, 0xf5, 0x21, 0x00


	//----- nvinfo : EIATTR_KPARAM_INFO
	.align		4
.L_41:
        /*0038*/ 	.byte	0x04, 0x17
        /*003a*/ 	.short	(.L_43 - .L_42)
.L_42:
        /*003c*/ 	.word	0x00000000
        /*0040*/ 	.short	0x0002
        /*0042*/ 	.short	0x0010
        /*0044*/ 	.byte	0x00, 0xf5, 0x21, 0x00


	//----- nvinfo : EIATTR_KPARAM_INFO
	.align		4
.L_43:
        /*0048*/ 	.byte	0x04, 0x17
        /*004a*/ 	.short	(.L_45 - .L_44)
.L_44:
        /*004c*/ 	.word	0x00000000
        /*0050*/ 	.short	0x0001
        /*0052*/ 	.short	0x0008
        /*0054*/ 	.byte	0x00, 0xf0, 0x21, 0x00


	//----- nvinfo : EIATTR_KPARAM_INFO
	.align		4
.L_45:
        /*0058*/ 	.byte	0x04, 0x17
        /*005a*/ 	.short	(.L_47 - .L_46)
.L_46:
        /*005c*/ 	.word	0x00000000
        /*0060*/ 	.short	0x0000
        /*0062*/ 	.short	0x0000
        /*0064*/ 	.byte	0x00, 0xf0, 0x21, 0x00


	//----- nvinfo : EIATTR_SPARSE_MMA_MASK
	.align		4
.L_47:
        /*0068*/ 	.byte	0x03, 0x50
        /*006a*/ 	.short	0x0000


	//----- nvinfo : EIATTR_MAXREG_COUNT
	.align		4
        /*006c*/ 	.byte	0x03, 0x1b
        /*006e*/ 	.short	0x00ff


	//----- nvinfo : EIATTR_MERCURY_ISA_VERSION
	.align		4
        /*0070*/ 	.byte	0x03, 0x5f
        /*0072*/ 	.short	0x0101


	//----- nvinfo : EIATTR_VRC_CTA_INIT_COUNT
	.align		4
        /*0074*/ 	.byte	0x02, 0x4a
	.zero		1
	.zero		1


	//----- nvinfo : EIATTR_EXIT_INSTR_OFFSETS
	.align		4
        /*0078*/ 	.byte	0x04, 0x1c
        /*007a*/ 	.short	(.L_49 - .L_48)


	//   ....[0]....
.L_48:
        /*007c*/ 	.word	0x00000080


	//   ....[1]....
        /*0080*/ 	.word	0x00000bc0


	//----- nvinfo : EIATTR_CRS_STACK_SIZE
	.align		4
.L_49:
        /*0084*/ 	.byte	0x04, 0x1e
        /*0086*/ 	.short	(.L_51 - .L_50)
.L_50:
        /*0088*/ 	.word	0x00000000


	//----- nvinfo : EIATTR_CBANK_PARAM_SIZE
	.align		4
.L_51:
        /*008c*/ 	.byte	0x03, 0x19
        /*008e*/ 	.short	0x0030


	//----- nvinfo : EIATTR_PARAM_CBANK
	.align		4
        /*0090*/ 	.byte	0x04, 0x0a
        /*0092*/ 	.short	(.L_53 - .L_52)
	.align		4
.L_52:
        /*0094*/ 	.word	index@(.nv.constant0._Z7tcgpusayyPyS_S_S_)
        /*0098*/ 	.short	0x0380
        /*009a*/ 	.short	0x0030


	//----- nvinfo : EIATTR_SW_WAR
	.align		4
.L_53:
        /*009c*/ 	.byte	0x04, 0x36
        /*009e*/ 	.short	(.L_55 - .L_54)
.L_54:
        /*00a0*/ 	.word	0x00000008
.L_55:


//--------------------- .nv.callgraph             --------------------------
	.section	.nv.callgraph,"",@"SHT_CUDA_CALLGRAPH"
	.align	4
	.sectionentsize	8
	.align		4
        /*0000*/ 	.word	0x00000000
	.align		4
        /*0004*/ 	.word	0xffffffff
	.align		4
        /*0008*/ 	.word	0x00000000
	.align		4
        /*000c*/ 	.word	0xfffffffe
	.align		4
        /*0010*/ 	.word	0x00000000
	.align		4
        /*0014*/ 	.word	0xfffffffd
	.align		4
        /*0018*/ 	.word	0x00000000
	.align		4
        /*001c*/ 	.word	0xfffffffc


//--------------------- .text._Z8tcgpusa2yyPyS_S_S_ --------------------------
	.section	.text._Z8tcgpusa2yyPyS_S_S_,"ax",@progbits
	.align	128
        .global         _Z8tcgpusa2yyPyS_S_S_
        .type           _Z8tcgpusa2yyPyS_S_S_,@function
        .size           _Z8tcgpusa2yyPyS_S_S_,(.L_x_31 - _Z8tcgpusa2yyPyS_S_S_)
        .other          _Z8tcgpusa2yyPyS_S_S_,@"STO_CUDA_ENTRY STV_DEFAULT"
_Z8tcgpusa2yyPyS_S_S_:
.text._Z8tcgpusa2yyPyS_S_S_:
[----:B------:R-:W-:Y:S01]  /*0000*/  LDC R1, c[0x0][0x37c] ;  /* 0x0000df00ff017b82 */ /* 0x000fe20000000800 */
[----:B------:R-:W0:Y:S01]  /*0010*/  S2R R0, SR_CTAID.X ;  /* 0x0000000000007919 */ /* 0x000e220000002500 */
[----:B------:R-:W1:Y:S06]  /*0020*/  LDCU.128 UR8, c[0x0][0x380] ;  /* 0x00007000ff0877ac */ /* 0x000e6c0008000c00 */
[----:B------:R-:W2:Y:S01]  /*0030*/  LDC.64 R2, c[0x0][0x390] ;  /* 0x0000e400ff027b82 */ /* 0x000ea20000000a00 */
[----:B-1----:R-:W-:-:S04]  /*0040*/  UIADD3 UR6, UP0, UPT, UR8, -0x1, URZ ;  /* 0xffffffff08067890 */ /* 0x002fc8000ff1e0ff */
[----:B------:R-:W-:Y:S01]  /*0050*/  UIADD3.X UR7, UPT, UPT, UR9, -0x1, URZ, UP0, !UPT ;  /* 0xffffffff09077890 */ /* 0x000fe200087fe4ff */
[----:B------:R-:W1:Y:S01]  /*0060*/  LDCU.64 UR8, c[0x0][0x358] ;  /* 0x00006b00ff0877ac */ /* 0x000e620008000a00 */
[C---:B0-----:R-:W-:Y:S01]  /*0070*/  ISETP.NE.U32.AND P0, PT, R0.reuse, UR6, PT ;  /* 0x0000000600007c0c */ /* 0x041fe2000bf05070 */
[----:B--2---:R-:W-:-:S03]  /*0080*/  IMAD.WIDE.U32 R2, R0, 0x8, R2 ;  /* 0x0000000800027825 */ /* 0x004fc600078e0002 */
[----:B------:R-:W-:Y:S02]  /*0090*/  ISETP.NE.AND.EX P0, PT, RZ, UR7, PT, P0 ;  /* 0x00000007ff007c0c */ /* 0x000fe4000bf05300 */
[----:B-1----:R-:W2:Y:S11]  /*00a0*/  LDG.E.64 R4, desc[UR8][R2.64] ;  /* 0x0000000802047981 */ /* 0x002eb6000c1e1b00 */
[----:B------:R-:W2:Y:S01]  /*00b0*/  @P0 LDG.E.64 R6, desc[UR8][R2.64+0x8] ;  /* 0x0000080802060981 */ /* 0x000ea2000c1e1b00 */
[----:B------:R-:W0:Y:S01]  /*00c0*/  S2R R10, SR_TID.X ;  /* 0x00000000000a7919 */ /* 0x000e220000002100 */
[----:B------:R-:W-:Y:S01]  /*00d0*/  UMOV UR4, 0xffffffff ;  /* 0xffffffff00047882 */ /* 0x000fe20000000000 */
[----:B------:R-:W-:-:S02]  /*00e0*/  UMOV UR5, 0xffffffff ;  /* 0xffffffff00057882 */ /* 0x000fc40000000000 */
[----:B------:R-:W-:-:S06]  /*00f0*/  UIMAD.WIDE.U32 UR4, UR10, 0x1, UR4 ;  /* 0x000000010a0478a5 */ /* 0x000fcc000f8e0004 */
[----:B------:R-:W-:Y:S01]  /*0100*/  IMAD.U32 R8, RZ, RZ, UR4 ;  /* 0x00000004ff087e24 */ /* 0x000fe2000f8e00ff */
[----:B------:R-:W-:Y:S02]  /*0110*/  UIADD3 UR4, UPT, UPT, UR5, UR11, URZ ;  /* 0x0000000b05047290 */ /* 0x000fe4000fffe0ff */
[----:B------:R-:W-:Y:S02]  /*0120*/  IMAD.U32 R9, RZ, RZ, UR5 ;  /* 0x00000005ff097e24 */ /* 0x000fe4000f8e00ff */
[----:B------:R-:W-:Y:S02]  /*0130*/  @!P0 IMAD.MOV.U32 R6, RZ, RZ, R8 ;  /* 0x000000ffff068224 */ /* 0x000fe400078e0008 */
[----:B------:R-:W-:-:S03]  /*0140*/  @!P0 IMAD.U32 R7, RZ, RZ, UR4 ;  /* 0x00000004ff078e24 */ /* 0x000fc6000f8e00ff */
[----:B--2---:R-:W-:-:S04]  /*0150*/  IADD3 R9, P1, PT, -R4, R6, RZ ;  /* 0x0000000604097210 */ /* 0x004fc80007f3e1ff */
[----:B0-----:R-:W-:Y:S01]  /*0160*/  ISETP.GT.U32.AND P0, PT, R9, R10, PT ;  /* 0x0000000a0900720c */ /* 0x001fe20003f04070 */
[----:B------:R-:W-:-:S05]  /*0170*/  IMAD.X R8, R7, 0x1, ~R5, P1 ;  /* 0x0000000107087824 */ /* 0x000fca00008e0e05 */
[----:B------:R-:W-:-:S13]  /*0180*/  ISETP.GT.U32.AND.EX P0, PT, R8, RZ, PT, P0 ;  /* 0x000000ff0800720c */ /* 0x000fda0003f04100 */
[----:B------:R-:W-:Y:S05]  /*0190*/  @!P0 EXIT ;  /* 0x000000000000894d */ /* 0x000fea0003800000 */
[----:B------:R-:W-:Y:S02]  /*01a0*/  IMAD.MOV.U32 R9, RZ, RZ, R10 ;  /* 0x000000ffff097224 */ /* 0x000fe400078e000a */
[----:B------:R-:W-:-:S07]  /*01b0*/  IMAD.MOV.U32 R10, RZ, RZ, RZ ;  /* 0x000000ffff0a7224 */ /* 0x000fce00078e00ff */
.L_x_13:
[----:B------:R-:W0:Y:S01]  /*01c0*/  LDCU.64 UR4, c[0x0][0x3a0] ;  /* 0x00007400ff0477ac */ /* 0x000e220008000a00 */
[----:B------:R-:W-:Y:S01]  /*01d0*/  IADD3 R2, P0, PT, R4, R9, RZ ;  /* 0x0000000904027210 */ /* 0x000fe20007f1e0ff */
[----:B------:R-:W1:Y:S04]  /*01e0*/  LDCU.64 UR10, c[0x0][0x390] ;  /* 0x00007200ff0a77ac */ /* 0x000e680008000a00 */
[----:B------:R-:W-:Y:S02]  /*01f0*/  IMAD.X R3, R5, 0x1, R10, P0 ;  /* 0x0000000105037824 */ /* 0x000fe400000e060a */
[----:B------:R-:W-:-:S03]  /*0200*/  IMAD.SHL.U32 R12, R2, 0x8, RZ ;  /* 0x00000008020c7824 */ /* 0x000fc600078e00ff */
[----:B------:R-:W-:Y:S02]  /*0210*/  SHF.L.U64.HI R3, R2, 0x3, R3 ;  /* 0x0000000302037819 */ /* 0x000fe40000010203 */
[----:B0-----:R-:W-:-:S04]  /*0220*/  IADD3 R12, P0, PT, R12, UR4, RZ ;  /* 0x000000040c0c7c10 */ /* 0x001fc8000ff1e0ff */
[----:B------:R-:W-:Y:S01]  /*0230*/  IADD3.X R13, PT, PT, R3, UR5, RZ, P0, !PT ;  /* 0x00000005030d7c10 */ /* 0x000fe200087fe4ff */
[----:B------:R-:W0:Y:S05]  /*0240*/  LDCU.64 UR4, c[0x0][0x388] ;  /* 0x00007100ff0477ac */ /* 0x000e2a0008000a00 */
[----:B------:R-:W2:Y:S01]  /*0250*/  LDG.E.64 R12, desc[UR8][R12.64] ;  /* 0x000000080c0c7981 */ /* 0x000ea2000c1e1b00 */
[----:B0-----:R-:W-:-:S04]  /*0260*/  UIADD3 UR4, UP0, UPT, UR4, -0x1, URZ ;  /* 0xffffffff04047890 */ /* 0x001fc8000ff1e0ff */
[----:B------:R-:W-:Y:S02]  /*0270*/  UIADD3.X UR5, UPT, UPT, UR5, -0x1, URZ, UP0, !UPT ;  /* 0xffffffff05057890 */ /* 0x000fe400087fe4ff */
[----:B------:R-:W-:-:S04]  /*0280*/  IMAD.U32 R2, RZ, RZ, UR4 ;  /* 0x00000004ff027e24 */ /* 0x000fc8000f8e00ff */
[----:B------:R-:W-:Y:S01]  /*0290*/  IMAD.U32 R3, RZ, RZ, UR5 ;  /* 0x00000005ff037e24 */ /* 0x000fe2000f8e00ff */
[----:B------:R-:W-:Y:S01]  /*02a0*/  BSSY.RECONVERGENT B0, `(.L_x_0) ;  /* 0x0000090000007945 */ /* 0x000fe20003800200 */
[C---:B--2---:R-:W-:Y:S02]  /*02b0*/  ISETP.NE.U32.AND P0, PT, R12.reuse, UR6, PT ;  /* 0x000000060c007c0c */ /* 0x044fe4000bf05070 */
[C---:B-1----:R-:W-:Y:S02]  /*02c0*/  LEA R14, P1, R12.reuse, UR10, 0x3 ;  /* 0x0000000a0c0e7c11 */ /* 0x042fe4000f8218ff */
[----:B------:R-:W-:Y:S02]  /*02d0*/  ISETP.NE.AND.EX P0, PT, R13, UR7, PT, P0 ;  /* 0x000000070d007c0c */ /* 0x000fe4000bf05300 */
[----:B------:R-:W-:-:S11]  /*02e0*/  LEA.HI.X R15, R12, UR11, R13, 0x3, P1 ;  /* 0x0000000b0c0f7c11 */ /* 0x000fd600088f1c0d */
[----:B------:R0:W5:Y:S01]  /*02f0*/  @P0 LDG.E.64 R2, desc[UR8][R14.64+0x8] ;  /* 0x000008080e020981 */ /* 0x000162000c1e1b00 */
[----:B------:R-:W-:-:S04]  /*0300*/  ISETP.GT.U32.AND P0, PT, R12, R0, PT ;  /* 0x000000000c00720c */ /* 0x000fc80003f04070 */
[----:B------:R-:W-:Y:S02]  /*0310*/  ISETP.GT.U32.AND.EX P0, PT, R13, RZ, PT, P0 ;  /* 0x000000ff0d00720c */ /* 0x000fe40003f04100 */
[----:B------:R-:W-:-:S11]  /*0320*/  CS2R R12, SRZ ;  /* 0x00000000000c7805 */ /* 0x000fd6000001ff00 */
[----:B0-----:R-:W-:Y:S05]  /*0330*/  @!P0 BRA `(.L_x_1) ;  /* 0x0000000800188947 */ /* 0x001fea0003800000 */
[----:B------:R-:W2:Y:S01]  /*0340*/  LDG.E.64 R14, desc[UR8][R14.64] ;  /* 0x000000080e0e7981 */ /* 0x000ea2000c1e1b00 */
[----:B------:R-:W-:Y:S01]  /*0350*/  IMAD.IADD R16, R6, 0x1, -R4 ;  /* 0x0000000106107824 */ /* 0x000fe200078e0a04 */
[----:B--2--5:R-:W-:-:S04]  /*0360*/  IADD3 R11, P1, PT, -R14, R2, RZ ;  /* 0x000000020e0b7210 */ /* 0x024fc80007f3e1ff */
[----:B------:R-:W-:Y:S01]  /*0370*/  ISETP.GE.U32.AND P0, PT, R16, R11, PT ;  /* 0x0000000b1000720c */ /* 0x000fe20003f06070 */
[----:B------:R-:W-:-:S05]  /*0380*/  IMAD.X R11, R3, 0x1, ~R15, P1 ;  /* 0x00000001030b7824 */ /* 0x000fca00008e0e0f */
[----:B------:R-:W-:-:S13]  /*0390*/  ISETP.GE.U32.AND.EX P0, PT, R8, R11, PT, P0 ;  /* 0x0000000b0800720c */ /* 0x000fda0003f06100 */
[----:B------:R-:W-:Y:S05]  /*03a0*/  @P0 BRA `(.L_x_2) ;  /* 0x0000000400000947 */ /* 0x000fea0003800000 */
[----:B------:R-:W-:Y:S02]  /*03b0*/  ISETP.GT.U32.AND P0, PT, R6, R4, PT ;  /* 0x000000040600720c */ /* 0x000fe40003f04070 */
[----:B------:R-:W-:-:S04]  /*03c0*/  SHF.R.S32.HI R16, RZ, 0x1f, R4 ;  /* 0x0000001fff107819 */ /* 0x000fc80000011404 */
[----:B------:R-:W-:-:S13]  /*03d0*/  ISETP.GT.U32.AND.EX P0, PT, R7, R16, PT, P0 ;  /* 0x000000100700720c */ /* 0x000fda0003f04100 */
[----:B------:R-:W-:Y:S05]  /*03e0*/  @!P0 BRA `(.L_x_1) ;  /* 0x0000000400ec8947 */ /* 0x000fea0003800000 */
[----:B------:R-:W-:Y:S01]  /*03f0*/  IMAD.MOV.U32 R18, RZ, RZ, R16 ;  /* 0x000000ffff127224 */ /* 0x000fe200078e0010 */
[----:B------:R-:W-:Y:S01]  /*0400*/  CS2R R12, SRZ ;  /* 0x00000000000c7805 */ /* 0x000fe2000001ff00 */
[--C-:B------:R-:W-:Y:S02]  /*0410*/  IMAD.MOV.U32 R21, RZ, RZ, R4.reuse ;  /* 0x000000ffff157224 */ /* 0x100fe400078e0004 */
[----:B------:R-:W-:-:S07]  /*0420*/  IMAD.MOV.U32 R11, RZ, RZ, R4 ;  /* 0x000000ffff0b7224 */ /* 0x000fce00078e0004 */
.L_x_7:
[----:B------:R-:W0:Y:S02]  /*0430*/  LDCU.64 UR4, c[0x0][0x3a0] ;  /* 0x00007400ff0477ac */ /* 0x000e240008000a00 */
[----:B0-----:R-:W-:-:S04]  /*0440*/  LEA R16, P0, R21, UR4, 0x3 ;  /* 0x0000000415107c11 */ /* 0x001fc8000f8018ff */
[----:B------:R-:W-:-:S06]  /*0450*/  LEA.HI.X R17, R21, UR5, R18, 0x3, P0 ;  /* 0x0000000515117c11 */ /* 0x000fcc00080f1c12 */
[----:B------:R-:W5:Y:S01]  /*0460*/  LDG.E.64 R16, desc[UR8][R16.64] ;  /* 0x0000000810107981 */ /* 0x000f62000c1e1b00 */
[----:B------:R-:W-:Y:S01]  /*0470*/  ISETP.GE.U32.AND P0, PT, R2, R14, PT ;  /* 0x0000000e0200720c */ /* 0x000fe20003f06070 */
[----:B------:R-:W-:Y:S01]  /*0480*/  BSSY.RECONVERGENT B1, `(.L_x_3) ;  /* 0x0000026000017945 */ /* 0x000fe20003800200 */
[----:B------:R-:W-:Y:S02]  /*0490*/  IMAD.MOV.U32 R18, RZ, RZ, -0x1 ;  /* 0xffffffffff127424 */ /* 0x000fe400078e00ff */
[----:B------:R-:W-:Y:S01]  /*04a0*/  ISETP.GE.U32.AND.EX P0, PT, R3, R15, PT, P0 ;  /* 0x0000000f0300720c */ /* 0x000fe20003f06100 */
[----:B------:R-:W-:-:S12]  /*04b0*/  IMAD.MOV.U32 R19, RZ, RZ, -0x1 ;  /* 0xffffffffff137424 */ /* 0x000fd800078e00ff */
[----:B------:R-:W-:Y:S05]  /*04c0*/  @!P0 BRA `(.L_x_4) ;  /* 0x0000000000848947 */ /* 0x000fea0003800000 */
[----:B------:R-:W-:Y:S02]  /*04d0*/  IMAD.MOV.U32 R27, RZ, RZ, R2 ;  /* 0x000000ffff1b7224 */ /* 0x000fe400078e0002 */
[----:B------:R-:W-:Y:S02]  /*04e0*/  IMAD.MOV.U32 R25, RZ, RZ, R3 ;  /* 0x000000ffff197224 */ /* 0x000fe400078e0003 */
[----:B------:R-:W-:Y:S02]  /*04f0*/  IMAD.MOV.U32 R22, RZ, RZ, R14 ;  /* 0x000000ffff167224 */ /* 0x000fe400078e000e */
[----:B------:R-:W-:-:S07]  /*0500*/  IMAD.MOV.U32 R24, RZ, RZ, R15 ;  /* 0x000000ffff187224 */ /* 0x000fce00078e000f */
.L_x_6:
[----:B------:R-:W-:Y:S01]  /*0510*/  IADD3 R21, P0, PT, R27, -R22, RZ ;  /* 0x800000161b157210 */ /* 0x000fe20007f1e0ff */
[----:B------:R-:W0:Y:S04]  /*0520*/  LDCU.64 UR4, c[0x0][0x3a0] ;  /* 0x00007400ff0477ac */ /* 0x000e280008000a00 */
[----:B------:R-:W-:-:S05]  /*0530*/  IMAD.X R20, R25, 0x1, ~R24, P0 ;  /* 0x0000000119147824 */ /* 0x000fca00000e0e18 */
[--C-:B------:R-:W-:Y:S02]  /*0540*/  SHF.R.U64 R21, R21, 0x1, R20.reuse ;  /* 0x0000000115157819 */ /* 0x100fe40000001214 */
[----:B------:R-:W-:Y:S02]  /*0550*/  SHF.R.U32.HI R23, RZ, 0x1, R20 ;  /* 0x00000001ff177819 */ /* 0x000fe40000011614 */
[----:B------:R-:W-:-:S05]  /*0560*/  IADD3 R26, P0, PT, R22, R21, RZ ;  /* 0x00000015161a7210 */ /* 0x000fca0007f1e0ff */
[----:B------:R-:W-:Y:S01]  /*0570*/  IMAD.X R23, R24, 0x1, R23, P0 ;  /* 0x0000000118177824 */ /* 0x000fe200000e0617 */
[----:B0-----:R-:W-:-:S04]  /*0580*/  LEA R20, P0, R26, UR4, 0x3 ;  /* 0x000000041a147c11 */ /* 0x001fc8000f8018ff */
[----:B------:R-:W-:-:S06]  /*0590*/  LEA.HI.X R21, R26, UR5, R23, 0x3, P0 ;  /* 0x000000051a157c11 */ /* 0x000fcc00080f1c17 */
[----:B------:R-:W2:Y:S02]  /*05a0*/  LDG.E.64 R20, desc[UR8][R20.64] ;  /* 0x0000000814147981 */ /* 0x000ea4000c1e1b00 */
[----:B--2--5:R-:W-:-:S04]  /*05b0*/  ISETP.NE.U32.AND P0, PT, R20, R16, PT ;  /* 0x000000101400720c */ /* 0x024fc80003f05070 */
[----:B------:R-:W-:-:S13]  /*05c0*/  ISETP.NE.AND.EX P0, PT, R21, R17, PT, P0 ;  /* 0x000000111500720c */ /* 0x000fda0003f05300 */
[----:B------:R-:W-:Y:S05]  /*05d0*/  @!P0 BRA `(.L_x_5) ;  /* 0x0000000000388947 */ /* 0x000fea0003800000 */
[----:B------:R-:W-:-:S04]  /*05e0*/  ISETP.GE.U32.AND P0, PT, R20, R16, PT ;  /* 0x000000101400720c */ /* 0x000fc80003f06070 */
[----:B------:R-:W-:Y:S02]  /*05f0*/  ISETP.GE.U32.AND.EX P0, PT, R21, R17, PT, P0 ;  /* 0x000000111500720c */ /* 0x000fe40003f06100 */
[C---:B------:R-:W-:Y:S02]  /*0600*/  IADD3 R21, P1, PT, R26.reuse, 0x1, RZ ;  /* 0x000000011a157810 */ /* 0x040fe40007f3e0ff */
[----:B------:R-:W-:Y:S02]  /*0610*/  IADD3 R26, P2, PT, R26, -0x1, RZ ;  /* 0xffffffff1a1a7810 */ /* 0x000fe40007f5e0ff */
[----:B------:R-:W-:Y:S01]  /*0620*/  SEL R22, R21, R22, !P0 ;  /* 0x0000001615167207 */ /* 0x000fe20004000000 */
[----:B------:R-:W-:Y:S01]  /*0630*/  IMAD.X R21, RZ, RZ, R23, P1 ;  /* 0x000000ffff157224 */ /* 0x000fe200008e0617 */
[----:B------:R-:W-:Y:S02]  /*0640*/  IADD3.X R20, PT, PT, R23, -0x1, RZ, P2, !PT ;  /* 0xffffffff17147810 */ /* 0x000fe400017fe4ff */
[----:B------:R-:W-:-:S02]  /*0650*/  SEL R27, R27, R26, !P0 ;  /* 0x0000001a1b1b7207 */ /* 0x000fc40004000000 */
[----:B------:R-:W-:Y:S02]  /*0660*/  SEL R24, R21, R24, !P0 ;  /* 0x0000001815187207 */ /* 0x000fe40004000000 */
[----:B------:R-:W-:Y:S02]  /*0670*/  SEL R25, R25, R20, !P0 ;  /* 0x0000001419197207 */ /* 0x000fe40004000000 */
[----:B------:R-:W-:-:S04]  /*0680*/  ISETP.GT.U32.AND P0, PT, R22, R27, PT ;  /* 0x0000001b1600720c */ /* 0x000fc80003f04070 */
[----:B------:R-:W-:-:S13]  /*0690*/  ISETP.GT.U32.AND.EX P0, PT, R24, R25, PT, P0 ;  /* 0x000000191800720c */ /* 0x000fda0003f04100 */
[----:B------:R-:W-:Y:S05]  /*06a0*/  @!P0 BRA `(.L_x_6) ;  /* 0xfffffffc00988947 */ /* 0x000fea000383ffff */
[----:B------:R-:W-:Y:S05]  /*06b0*/  BRA `(.L_x_4) ;  /* 0x0000000000087947 */ /* 0x000fea0003800000 */
.L_x_5:
[--C-:B------:R-:W-:Y:S01]  /*06c0*/  SHF.R.S32.HI R19, RZ, 0x1f, R16.reuse ;  /* 0x0000001fff137819 */ /* 0x100fe20000011410 */
[----:B------:R-:W-:-:S07]  /*06d0*/  IMAD.MOV.U32 R18, RZ, RZ, R16 ;  /* 0x000000ffff127224 */ /* 0x000fce00078e0010 */
.L_x_4:
[----:B------:R-:W-:Y:S05]  /*06e0*/  BSYNC.RECONVERGENT B1 ;  /* 0x0000000000017941 */ /* 0x000fea0003800200 */
.L_x_3:
[----:B-----5:R-:W-:Y:S01]  /*06f0*/  ISETP.NE.U32.AND P0, PT, R16, R18, PT ;  /* 0x000000121000720c */ /* 0x020fe20003f05070 */
[----:B------:R-:W-:-:S03]  /*0700*/  VIADD R21, R11, 0x1 ;  /* 0x000000010b157836 */ /* 0x000fc60000000000 */
[----:B------:R-:W-:Y:S02]  /*0710*/  ISETP.NE.AND.EX P0, PT, R17, R19, PT, P0 ;  /* 0x000000131100720c */ /* 0x000fe40003f05300 */
[----:B------:R-:W-:Y:S02]  /*0720*/  ISETP.GT.U32.AND P1, PT, R6, R21, PT ;  /* 0x000000150600720c */ /* 0x000fe40003f24070 */
[--C-:B------:R-:W-:Y:S02]  /*0730*/  SHF.R.S32.HI R18, RZ, 0x1f, R21.reuse ;  /* 0x0000001fff127819 */ /* 0x100fe40000011415 */
[----:B------:R-:W-:Y:S02]  /*0740*/  SEL R11, RZ, 0x1, P0 ;  /* 0x00000001ff0b7807 */ /* 0x000fe40000000000 */
[----:B------:R-:W-:Y:S02]  /*0750*/  ISETP.GT.U32.AND.EX P0, PT, R7, R18, PT, P1 ;  /* 0x000000120700720c */ /* 0x000fe40003f04110 */
[----:B------:R-:W-:Y:S01]  /*0760*/  IADD3 R12, P1, PT, R12, R11, RZ ;  /* 0x0000000b0c0c7210 */ /* 0x000fe20007f3e0ff */
[----:B------:R-:W-:-:S04]  /*0770*/  IMAD.MOV.U32 R11, RZ, RZ, R21 ;  /* 0x000000ffff0b7224 */ /* 0x000fc800078e0015 */
[----:B------:R-:W-:-:S06]  /*0780*/  IMAD.X R13, RZ, RZ, R13, P1 ;  /* 0x000000ffff0d7224 */ /* 0x000fcc00008e060d */
[----:B------:R-:W-:Y:S05]  /*0790*/  @P0 BRA `(.L_x_7) ;  /* 0xfffffffc00240947 */ /* 0x000fea000383ffff */
[----:B------:R-:W-:Y:S05]  /*07a0*/  BRA `(.L_x_1) ;  /* 0x0000000000fc7947 */ /* 0x000fea0003800000 */
.L_x_2:
[----:B------:R-:W-:Y:S02]  /*07b0*/  ISETP.GT.U32.AND P0, PT, R2, R14, PT ;  /* 0x0000000e0200720c */ /* 0x000fe40003f04070 */
[----:B------:R-:W-:-:S04]  /*07c0*/  SHF.R.S32.HI R16, RZ, 0x1f, R14 ;  /* 0x0000001fff107819 */ /* 0x000fc8000001140e */
[----:B------:R-:W-:-:S13]  /*07d0*/  ISETP.GT.U32.AND.EX P0, PT, R3, R16, PT, P0 ;  /* 0x000000100300720c */ /* 0x000fda0003f04100 */
[----:B------:R-:W-:Y:S05]  /*07e0*/  @!P0 BRA `(.L_x_1) ;  /* 0x0000000000ec8947 */ /* 0x000fea0003800000 */
[--C-:B------:R-:W-:Y:S01]  /*07f0*/  IMAD.MOV.U32 R19, RZ, RZ, R14.reuse ;  /* 0x000000ffff137224 */ /* 0x100fe200078e000e */
[----:B------:R-:W-:Y:S01]  /*0800*/  CS2R R12, SRZ ;  /* 0x00000000000c7805 */ /* 0x000fe2000001ff00 */
[----:B------:R-:W-:Y:S02]  /*0810*/  IMAD.MOV.U32 R11, RZ, RZ, R14 ;  /* 0x000000ffff0b7224 */ /* 0x000fe400078e000e */
[----:B------:R-:W-:-:S07]  /*0820*/  IMAD.MOV.U32 R14, RZ, RZ, R16 ;  /* 0x000000ffff0e7224 */ /* 0x000fce00078e0010 */
.L_x_12:
[----:B------:R-:W0:Y:S02]  /*0830*/  LDCU.64 UR4, c[0x0][0x3a0] ;  /* 0x00007400ff0477ac */ /* 0x000e240008000a00 */
[----:B0-----:R-:W-:-:S04]  /*0840*/  LEA R16, P0, R19, UR4, 0x3 ;  /* 0x0000000413107c11 */ /* 0x001fc8000f8018ff */
[----:B------:R-:W-:-:S06]  /*0850*/  LEA.HI.X R17, R19, UR5, R14, 0x3, P0 ;  /* 0x0000000513117c11 */ /* 0x000fcc00080f1c0e */
[----:B------:R-:W5:Y:S01]  /*0860*/  LDG.E.64 R16, desc[UR8][R16.64] ;  /* 0x0000000810107981 */ /* 0x000f62000c1e1b00 */
[----:B------:R-:W-:Y:S01]  /*0870*/  ISETP.GE.U32.AND P0, PT, R6, R4, PT ;  /* 0x000000040600720c */ /* 0x000fe20003f06070 */
[----:B------:R-:W-:Y:S02]  /*0880*/  IMAD.MOV.U32 R14, RZ, RZ, -0x1 ;  /* 0xffffffffff0e7424 */ /* 0x000fe400078e00ff */
[----:B------:R-:W-:Y:S01]  /*0890*/  IMAD.MOV.U32 R15, RZ, RZ, -0x1 ;  /* 0xffffffffff0f7424 */ /* 0x000fe200078e00ff */
[----:B------:R-:W-:-:S13]  /*08a0*/  ISETP.GE.U32.AND.EX P0, PT, R7, R5, PT, P0 ;  /* 0x000000050700720c */ /* 0x000fda0003f06100 */
[----:B------:R-:W-:Y:S05]  /*08b0*/  @!P0 BRA `(.L_x_8) ;  /* 0x00000000008c8947 */ /* 0x000fea0003800000 */
[----:B------:R-:W-:Y:S01]  /*08c0*/  BSSY.RECONVERGENT B1, `(.L_x_8) ;  /* 0x0000022000017945 */ /* 0x000fe20003800200 */
[----:B------:R-:W-:Y:S02]  /*08d0*/  IMAD.MOV.U32 R20, RZ, RZ, R6 ;  /* 0x000000ffff147224 */ /* 0x000fe400078e0006 */
[----:B------:R-:W-:Y:S02]  /*08e0*/  IMAD.MOV.U32 R22, RZ, RZ, R7 ;  /* 0x000000ffff167224 */ /* 0x000fe400078e0007 */
[----:B------:R-:W-:Y:S02]  /*08f0*/  IMAD.MOV.U32 R23, RZ, RZ, R4 ;  /* 0x000000ffff177224 */ /* 0x000fe400078e0004 */
[----:B------:R-:W-:-:S07]  /*0900*/  IMAD.MOV.U32 R21, RZ, RZ, R5 ;  /* 0x000000ffff157224 */ /* 0x000fce00078e0005 */
.L_x_10:
        /* <DEDUP_REMOVED lines=13> */
[----:B------:R-:W-:Y:S02]  /*09e0*/  ISETP.GE.U32.AND P0, PT, R18, R16, PT ;  /* 0x000000101200720c */ /* 0x000fe40003f06070 */
[----:B------:R-:W-:Y:S02]  /*09f0*/  IADD3 R18, P1, PT, R25, 0x1, RZ ;  /* 0x0000000119127810 */ /* 0x000fe40007f3e0ff */
[----:B------:R-:W-:Y:S02]  /*0a00*/  ISETP.GE.U32.AND.EX P0, PT, R19, R17, PT, P0 ;  /* 0x000000111300720c */ /* 0x000fe40003f06100 */
[----:B------:R-:W-:Y:S02]  /*0a10*/  IADD3 R19, P2, PT, R25, -0x1, RZ ;  /* 0xffffffff19137810 */ /* 0x000fe40007f5e0ff */
[----:B------:R-:W-:Y:S01]  /*0a20*/  SEL R23, R18, R23, !P0 ;  /* 0x0000001712177207 */ /* 0x000fe20004000000 */
[----:B------:R-:W-:Y:S01]  /*0a30*/  IMAD.X R18, RZ, RZ, R24, P1 ;  /* 0x000000ffff127224 */ /* 0x000fe200008e0618 */
[----:B------:R-:W-:-:S02]  /*0a40*/  IADD3.X R25, PT, PT, R24, -0x1, RZ, P2, !PT ;  /* 0xffffffff18197810 */ /* 0x000fc400017fe4ff */
[----:B------:R-:W-:Y:S02]  /*0a50*/  SEL R20, R20, R19, !P0 ;  /* 0x0000001314147207 */ /* 0x000fe40004000000 */
[----:B------:R-:W-:Y:S02]  /*0a60*/  SEL R21, R18, R21, !P0 ;  /* 0x0000001512157207 */ /* 0x000fe40004000000 */
[----:B------:R-:W-:Y:S02]  /*0a70*/  SEL R22, R22, R25, !P0 ;  /* 0x0000001916167207 */ /* 0x000fe40004000000 */
[----:B------:R-:W-:-:S04]  /*0a80*/  ISETP.GT.U32.AND P0, PT, R23, R20, PT ;  /* 0x000000141700720c */ /* 0x000fc80003f04070 */
[----:B------:R-:W-:-:S13]  /*0a90*/  ISETP.GT.U32.AND.EX P0, PT, R21, R22, PT, P0 ;  /* 0x000000161500720c */ /* 0x000fda0003f04100 */
[----:B------:R-:W-:Y:S05]  /*0aa0*/  @!P0 BRA `(.L_x_10) ;  /* 0xfffffffc00988947 */ /* 0x000fea000383ffff */
[----:B------:R-:W-:Y:S05]  /*0ab0*/  BRA `(.L_x_11) ;  /* 0x0000000000087947 */ /* 0x000fea0003800000 */
.L_x_9:
[--C-:B------:R-:W-:Y:S01]  /*0ac0*/  SHF.R.S32.HI R15, RZ, 0x1f, R16.reuse ;  /* 0x0000001fff0f7819 */ /* 0x100fe20000011410 */
[----:B------:R-:W-:-:S07]  /*0ad0*/  IMAD.MOV.U32 R14, RZ, RZ, R16 ;  /* 0x000000ffff0e7224 */ /* 0x000fce00078e0010 */
.L_x_11:
[----:B------:R-:W-:Y:S05]  /*0ae0*/  BSYNC.RECONVERGENT B1 ;  /* 0x0000000000017941 */ /* 0x000fea0003800200 */
.L_x_8:
        /* <DEDUP_REMOVED lines=11> */
.L_x_1:
[----:B------:R-:W-:Y:S05]  /*0ba0*/  BSYNC.RECONVERGENT B0 ;  /* 0x0000000000007941 */ /* 0x000fea0003800200 */
.L_x_0:
[----:B------:R-:W0:Y:S01]  /*0bb0*/  LDCU.64 UR4, c[0x0][0x3a8] ;  /* 0x00007500ff0477ac */ /* 0x000e220008000a00 */
[----:B-----5:R-:W-:Y:S01]  /*0bc0*/  IADD3 R2, P0, PT, R4, R9, RZ ;  /* 0x0000000904027210 */ /* 0x020fe20007f1e0ff */
[----:B------:R-:W-:Y:S01]  /*0bd0*/  IMAD.IADD R14, R6, 0x1, -R4 ;  /* 0x00000001060e7824 */ /* 0x000fe200078e0a04 */
[----:B------:R-:W-:-:S03]  /*0be0*/  IADD3 R9, P1, PT, R9, 0x20, RZ ;  /* 0x0000002009097810 */ /* 0x000fc60007f3e0ff */
[--C-:B------:R-:W-:Y:S02]  /*0bf0*/  IMAD.X R11, R5, 0x1, R10.reuse, P0 ;  /* 0x00000001050b7824 */ /* 0x100fe400000e060a */
[C---:B------:R-:W-:Y:S02]  /*0c00*/  IMAD.SHL.U32 R3, R2.reuse, 0x8, RZ ;  /* 0x0000000802037824 */ /* 0x040fe400078e00ff */
[----:B------:R-:W-:Y:S01]  /*0c10*/  IMAD.X R10, RZ, RZ, R10, P1 ;  /* 0x000000ffff0a7224 */ /* 0x000fe200008e060a */
[----:B------:R-:W-:Y:S02]  /*0c20*/  SHF.L.U64.HI R11, R2, 0x3, R11 ;  /* 0x00000003020b7819 */ /* 0x000fe4000001020b */
[----:B0-----:R-:W-:-:S04]  /*0c30*/  IADD3 R2, P0, PT, R3, UR4, RZ ;  /* 0x0000000403027c10 */ /* 0x001fc8000ff1e0ff */
[----:B------:R-:W-:Y:S02]  /*0c40*/  IADD3.X R3, PT, PT, R11, UR5, RZ, P0, !PT ;  /* 0x000000050b037c10 */ /* 0x000fe400087fe4ff */
[----:B------:R-:W-:-:S03]  /*0c50*/  ISETP.GT.U32.AND P0, PT, R14, R9, PT ;  /* 0x000000090e00720c */ /* 0x000fc60003f04070 */
[----:B------:R0:W-:Y:S01]  /*0c60*/  STG.E.64 desc[UR8][R2.64], R12 ;  /* 0x0000000c02007986 */ /* 0x0001e2000c101b08 */
[----:B------:R-:W-:-:S13]  /*0c70*/  ISETP.GT.U32.AND.EX P0, PT, R8, R10, PT, P0 ;  /* 0x0000000a0800720c */ /* 0x000fda0003f04100 */
[----:B0-----:R-:W-:Y:S05]  /*0c80*/  @P0 BRA `(.L_x_13) ;  /* 0xfffffff4004c0947 */ /* 0x001fea000383ffff */
[----:B------:R-:W-:Y:S05]  /*0c90*/  EXIT ;  /* 0x000000000000794d */ /* 0x000fea0003800000 */
.L_x_14:
[----:B------:R-:W-:-:S00]  /*0ca0*/  BRA `(.L_x_14) ;  /* 0xfffffffc00fc7947 */ /* 0x000fc0000383ffff */
[----:B------:R-:W-:-:S00]  /*0cb0*/  NOP ;  /* 0x0000000000007918 */ /* 0x000fc00000000000 */
        /* <DEDUP_REMOVED lines=12> */
.L_x_31:


//--------------------- .text._Z7tcgpusayyPyS_S_S_ --------------------------
	.section	.text._Z7tcgpusayyPyS_S_S_,"ax",@progbits
	.align	128
        .global         _Z7tcgpusayyPyS_S_S_
        .type           _Z7tcgpusayyPyS_S_S_,@function
        .size           _Z7tcgpusayyPyS_S_S_,(.L_x_32 - _Z7tcgpusayyPyS_S_S_)
        .other          _Z7tcgpusayyPyS_S_S_,@"STO_CUDA_ENTRY STV_DEFAULT"
_Z7tcgpusayyPyS_S_S_:
.text._Z7tcgpusayyPyS_S_S_:
[----:B------:R-:W-:Y:S01]  /*0000*/  LDC R1, c[0x0][0x37c] ;  /* 0x0000df00ff017b82 */ /* 0x000fe20000000800 */
[----:B------:R-:W0:Y:S07]  /*0010*/  S2R R0, SR_TID.X ;  /* 0x0000000000007919 */ /* 0x000e2e0000002100 */
[----:B------:R-:W0:Y:S08]  /*0020*/  S2UR UR4, SR_CTAID.X ;  /* 0x00000000000479c3 */ /* 0x000e300000002500 */
[----:B------:R-:W0:Y:S08]  /*0030*/  LDC R3, c[0x0][0x360] ;  /* 0x0000d800ff037b82 */ /* 0x000e300000000800 */
[----:B------:R-:W1:Y:S01]  /*0040*/  LDC.64 R14, c[0x0][0x388] ;  /* 0x0000e200ff0e7b82 */ /* 0x000e620000000a00 */
[----:B0-----:R-:W-:-:S05]  /*0050*/  IMAD R3, R3, UR4, R0 ;  /* 0x0000000403037c24 */ /* 0x001fca000f8e0200 */
[----:B-1----:R-:W-:-:S04]  /*0060*/  ISETP.GE.U32.AND P0, PT, R3, R14, PT ;  /* 0x0000000e0300720c */ /* 0x002fc80003f06070 */
[----:B------:R-:W-:-:S13]  /*0070*/  ISETP.GE.U32.AND.EX P0, PT, RZ, R15, PT, P0 ;  /* 0x0000000fff00720c */ /* 0x000fda0003f06100 */
[----:B------:R-:W-:Y:S05]  /*0080*/  @P0 EXIT ;  /* 0x000000000000094d */ /* 0x000fea0003800000 */
[----:B------:R-:W0:Y:S01]  /*0090*/  LDCU.64 UR4, c[0x0][0x398] ;  /* 0x00007300ff0477ac */ /* 0x000e220008000a00 */
[----:B------:R-:W-:Y:S01]  /*00a0*/  IMAD.SHL.U32 R0, R3, 0x8, RZ ;  /* 0x0000000803007824 */ /* 0x000fe200078e00ff */
[----:B------:R-:W-:Y:S01]  /*00b0*/  SHF.R.U32.HI R6, RZ, 0x1d, R3 ;  /* 0x0000001dff067819 */ /* 0x000fe20000011603 */
[----:B------:R-:W1:Y:S01]  /*00c0*/  LDCU.64 UR8, c[0x0][0x3a0] ;  /* 0x00007400ff0877ac */ /* 0x000e620008000a00 */
[----:B------:R-:W2:Y:S02]  /*00d0*/  LDCU.64 UR6, c[0x0][0x358] ;  /* 0x00006b00ff0677ac */ /* 0x000ea40008000a00 */
[C---:B0-----:R-:W-:Y:S02]  /*00e0*/  IADD3 R2, P0, PT, R0.reuse, UR4, RZ ;  /* 0x0000000400027c10 */ /* 0x041fe4000ff1e0ff */
[----:B-1----:R-:W-:Y:S02]  /*00f0*/  IADD3 R4, P1, PT, R0, UR8, RZ ;  /* 0x0000000800047c10 */ /* 0x002fe4000ff3e0ff */
[----:B------:R-:W-:-:S02]  /*0100*/  IADD3.X R3, PT, PT, R6, UR5, RZ, P0, !PT ;  /* 0x0000000506037c10 */ /* 0x000fc400087fe4ff */
[----:B------:R-:W-:-:S04]  /*0110*/  IADD3.X R5, PT, PT, R6, UR9, RZ, P1, !PT ;  /* 0x0000000906057c10 */ /* 0x000fc80008ffe4ff */
[----:B--2---:R-:W2:Y:S04]  /*0120*/  LDG.E.64 R2, desc[UR6][R2.64] ;  /* 0x0000000602027981 */ /* 0x004ea8000c1e1b00 */
[----:B------:R-:W2:Y:S01]  /*0130*/  LDG.E.64 R4, desc[UR6][R4.64] ;  /* 0x0000000604047981 */ /* 0x000ea2000c1e1b00 */
[----:B------:R-:W-:Y:S01]  /*0140*/  BSSY.RECONVERGENT B0, `(.L_x_15) ;  /* 0x00000a3000007945 */ /* 0x000fe20003800200 */
[----:B------:R-:W-:Y:S02]  /*0150*/  CS2R R8, SRZ ;  /* 0x0000000000087805 */ /* 0x000fe4000001ff00 */
[----:B--2---:R-:W-:-:S04]  /*0160*/  ISETP.GE.U32.AND P0, PT, R2, R4, PT ;  /* 0x000000040200720c */ /* 0x004fc80003f06070 */
[----:B------:R-:W-:-:S13]  /*0170*/  ISETP.GE.U32.AND.EX P0, PT, R3, R5, PT, P0 ;  /* 0x000000050300720c */ /* 0x000fda0003f06100 */
[----:B------:R-:W-:Y:S05]  /*0180*/  @P0 BRA `(.L_x_16) ;  /* 0x0000000800780947 */ /* 0x000fea0003800000 */
[----:B------:R-:W0:Y:S01]  /*0190*/  LDCU.64 UR4, c[0x0][0x380] ;  /* 0x00007000ff0477ac */ /* 0x000e220008000a00 */
[----:B------:R-:W1:Y:S01]  /*01a0*/  LDCU.64 UR8, c[0x0][0x390] ;  /* 0x00007200ff0877ac */ /* 0x000e620008000a00 */
[----:B0-----:R-:W-:-:S04]  /*01b0*/  UIADD3 UR4, UP0, UPT, UR4, -0x1, URZ ;  /* 0xffffffff04047890 */ /* 0x001fc8000ff1e0ff */
[----:B------:R-:W-:Y:S01]  /*01c0*/  UIADD3.X UR5, UPT, UPT, UR5, -0x1, URZ, UP0, !UPT ;  /* 0xffffffff05057890 */ /* 0x000fe200087fe4ff */
[C---:B-1----:R-:W-:Y:S02]  /*01d0*/  LEA R16, P2, R2.reuse, UR8, 0x3 ;  /* 0x0000000802107c11 */ /* 0x042fe4000f8418ff */
[----:B------:R-:W-:Y:S02]  /*01e0*/  ISETP.NE.U32.AND P0, PT, R2, UR4, PT ;  /* 0x0000000402007c0c */ /* 0x000fe4000bf05070 */
[C---:B------:R-:W-:Y:S02]  /*01f0*/  ISETP.NE.U32.AND P1, PT, R4.reuse, UR4, PT ;  /* 0x0000000404007c0c */ /* 0x040fe4000bf25070 */
[----:B------:R-:W-:Y:S02]  /*0200*/  ISETP.NE.AND.EX P0, PT, R3, UR5, PT, P0 ;  /* 0x0000000503007c0c */ /* 0x000fe4000bf05300 */
[----:B------:R-:W-:Y:S02]  /*0210*/  ISETP.NE.AND.EX P1, PT, R5, UR5, PT, P1 ;  /* 0x0000000505007c0c */ /* 0x000fe4000bf25310 */
[----:B------:R-:W-:-:S02]  /*0220*/  LEA R18, P3, R4, UR8, 0x3 ;  /* 0x0000000804127c11 */ /* 0x000fc4000f8618ff */
[----:B------:R-:W-:Y:S02]  /*0230*/  LEA.HI.X R17, R2, UR9, R3, 0x3, P2 ;  /* 0x0000000902117c11 */ /* 0x000fe400090f1c03 */
[----:B------:R-:W-:-:S03]  /*0240*/  LEA.HI.X R19, R4, UR9, R5, 0x3, P3 ;  /* 0x0000000904137c11 */ /* 0x000fc600098f1c05 */
[----:B------:R-:W2:Y:S04]  /*0250*/  LDG.E.64 R10, desc[UR6][R16.64] ;  /* 0x00000006100a7981 */ /* 0x000ea8000c1e1b00 */
[----:B------:R-:W2:Y:S04]  /*0260*/  @P0 LDG.E.64 R4, desc[UR6][R16.64+0x8] ;  /* 0x0000080610040981 */ /* 0x000ea8000c1e1b00 */
[----:B------:R-:W3:Y:S04]  /*0270*/  @P1 LDG.E.64 R2, desc[UR6][R18.64+0x8] ;  /* 0x0000080612021981 */ /* 0x000ee8000c1e1b00 */
[----:B------:R0:W5:Y:S01]  /*0280*/  LDG.E.64 R12, desc[UR6][R18.64] ;  /* 0x00000006120c7981 */ /* 0x000162000c1e1b00 */
[----:B------:R-:W-:-:S02]  /*0290*/  IMAD.MOV.U32 R20, RZ, RZ, -0x1 ;  /* 0xffffffffff147424 */ /* 0x000fc400078e00ff */
[----:B------:R-:W-:Y:S02]  /*02a0*/  IMAD.MOV.U32 R21, RZ, RZ, -0x1 ;  /* 0xffffffffff157424 */ /* 0x000fe400078e00ff */
[----:B------:R-:W-:-:S04]  /*02b0*/  IMAD.WIDE.U32 R20, R14, 0x1, R20 ;  /* 0x000000010e147825 */ /* 0x000fc800078e0014 */
[----:B------:R-:W-:Y:S02]  /*02c0*/  @!P0 IMAD.MOV.U32 R4, RZ, RZ, R20 ;  /* 0x000000ffff048224 */ /* 0x000fe400078e0014 */
[----:B------:R-:W-:Y:S01]  /*02d0*/  IMAD.IADD R20, R21, 0x1, R15 ;  /* 0x0000000115147824 */ /* 0x000fe200078e020f */
[----:B------:R-:W-:Y:S02]  /*02e0*/  @!P1 IADD3 R2, P4, PT, R14, -0x1, RZ ;  /* 0xffffffff0e029810 */ /* 0x000fe40007f9e0ff */
[C---:B--2---:R-:W-:Y:S01]  /*02f0*/  IADD3 R14, P2, PT, -R10.reuse, R4, RZ ;  /* 0x000000040a0e7210 */ /* 0x044fe20007f5e1ff */
[----:B------:R-:W-:Y:S01]  /*0300*/  @!P0 IMAD.MOV.U32 R5, RZ, RZ, R20 ;  /* 0x000000ffff058224 */ /* 0x000fe200078e0014 */
[----:B---3--:R-:W-:Y:S02]  /*0310*/  IADD3 R7, P3, PT, -R10, R2, RZ ;  /* 0x000000020a077210 */ /* 0x008fe40007f7e1ff */
[----:B------:R-:W-:Y:S02]  /*0320*/  @!P1 IADD3.X R3, PT, PT, R15, -0x1, RZ, P4, !PT ;  /* 0xffffffff0f039810 */ /* 0x000fe400027fe4ff */
[----:B------:R-:W-:Y:S01]  /*0330*/  ISETP.GE.U32.AND P0, PT, R14, R7, PT ;  /* 0x000000070e00720c */ /* 0x000fe20003f06070 */
[----:B------:R-:W-:-:S02]  /*0340*/  IMAD.X R14, R5, 0x1, ~R11, P2 ;  /* 0x00000001050e7824 */ /* 0x000fc400010e0e0b */
[----:B------:R-:W-:-:S05]  /*0350*/  IMAD.X R7, R3, 0x1, ~R11, P3 ;  /* 0x0000000103077824 */ /* 0x000fca00018e0e0b */
[----:B------:R-:W-:-:S13]  /*0360*/  ISETP.GE.U32.AND.EX P0, PT, R14, R7, PT, P0 ;  /* 0x000000070e00720c */ /* 0x000fda0003f06100 */
[----:B0-----:R-:W-:Y:S05]  /*0370*/  @P0 BRA `(.L_x_17) ;  /* 0x0000000400040947 */ /* 0x001fea0003800000 */
[----:B------:R-:W-:Y:S01]  /*0380*/  ISETP.GT.U32.AND P0, PT, R4, R10, PT ;  /* 0x0000000a0400720c */ /* 0x000fe20003f04070 */
[----:B------:R-:W-:Y:S01]  /*0390*/  BSSY.RECONVERGENT B1, `(.L_x_18) ;  /* 0x000003e000017945 */ /* 0x000fe20003800200 */
[----:B------:R-:W-:-:S04]  /*03a0*/  SHF.R.S32.HI R14, RZ, 0x1f, R10 ;  /* 0x0000001fff0e7819 */ /* 0x000fc8000001140a */
[----:B------:R-:W-:-:S13]  /*03b0*/  ISETP.GT.U32.AND.EX P0, PT, R5, R14, PT, P0 ;  /* 0x0000000e0500720c */ /* 0x000fda0003f04100 */
[----:B------:R-:W-:Y:S05]  /*03c0*/  @!P0 BRA `(.L_x_19) ;  /* 0x0000000000e88947 */ /* 0x000fea0003800000 */
[----:B------:R-:W-:Y:S01]  /*03d0*/  IMAD.MOV.U32 R7, RZ, RZ, R10 ;  /* 0x000000ffff077224 */ /* 0x000fe200078e000a */
[----:B------:R-:W-:Y:S01]  /*03e0*/  CS2R R8, SRZ ;  /* 0x0000000000087805 */ /* 0x000fe2000001ff00 */
[----:B------:R-:W-:-:S07]  /*03f0*/  IMAD.MOV.U32 R11, RZ, RZ, R14 ;  /* 0x000000ffff0b7224 */ /* 0x000fce00078e000e */
.L_x_24:
[----:B------:R-:W0:Y:S02]  /*0400*/  LDCU.64 UR4, c[0x0][0x3a0] ;  /* 0x00007400ff0477ac */ /* 0x000e240008000a00 */
[----:B0-----:R-:W-:-:S04]  /*0410*/  LEA R14, P0, R10, UR4, 0x3 ;  /* 0x000000040a0e7c11 */ /* 0x001fc8000f8018ff */
[----:B------:R-:W-:-:S06]  /*0420*/  LEA.HI.X R15, R10, UR5, R11, 0x3, P0 ;  /* 0x000000050a0f7c11 */ /* 0x000fcc00080f1c0b */
[----:B-----5:R-:W5:Y:S01]  /*0430*/  LDG.E.64 R14, desc[UR6][R14.64] ;  /* 0x000000060e0e7981 */ /* 0x020f62000c1e1b00 */
[----:B------:R-:W-:Y:S01]  /*0440*/  ISETP.GT.U32.AND P0, PT, R12, R2, PT ;  /* 0x000000020c00720c */ /* 0x000fe20003f04070 */
[----:B------:R-:W-:Y:S01]  /*0450*/  BSSY.RECONVERGENT B2, `(.L_x_20) ;  /* 0x0000026000027945 */ /* 0x000fe20003800200 */
[----:B------:R-:W-:Y:S02]  /*0460*/  IMAD.MOV.U32 R10, RZ, RZ, -0x1 ;  /* 0xffffffffff0a7424 */ /* 0x000fe400078e00ff */
[----:B------:R-:W-:Y:S01]  /*0470*/  ISETP.GT.U32.AND.EX P0, PT, R13, R3, PT, P0 ;  /* 0x000000030d00720c */ /* 0x000fe20003f04100 */
[----:B------:R-:W-:-:S12]  /*0480*/  IMAD.MOV.U32 R11, RZ, RZ, -0x1 ;  /* 0xffffffffff0b7424 */ /* 0x000fd800078e00ff */
[----:B------:R-:W-:Y:S05]  /*0490*/  @P0 BRA `(.L_x_21) ;  /* 0x0000000000840947 */ /* 0x000fea0003800000 */
[----:B------:R-:W-:Y:S02]  /*04a0*/  IMAD.MOV.U32 R18, RZ, RZ, R2 ;  /* 0x000000ffff127224 */ /* 0x000fe400078e0002 */
[----:B------:R-:W-:Y:S02]  /*04b0*/  IMAD.MOV.U32 R19, RZ, RZ, R3 ;  /* 0x000000ffff137224 */ /* 0x000fe400078e0003 */
[----:B------:R-:W-:Y:S02]  /*04c0*/  IMAD.MOV.U32 R21, RZ, RZ, R12 ;  /* 0x000000ffff157224 */ /* 0x000fe400078e000c */
[----:B------:R-:W-:-:S07]  /*04d0*/  IMAD.MOV.U32 R20, RZ, RZ, R13 ;  /* 0x000000ffff147224 */ /* 0x000fce00078e000d */
.L_x_23:
        /* <DEDUP_REMOVED lines=14> */
[C---:B------:R-:W-:Y:S02]  /*05c0*/  IADD3 R22, P1, PT, R23.reuse, 0x1, RZ ;  /* 0x0000000117167810 */ /* 0x040fe40007f3e0ff */
[----:B------:R-:W-:Y:S02]  /*05d0*/  IADD3 R23, P2, PT, R23, -0x1, RZ ;  /* 0xffffffff17177810 */ /* 0x000fe40007f5e0ff */
[----:B------:R-:W-:Y:S01]  /*05e0*/  ISETP.GE.U32.AND.EX P0, PT, R17, R15, PT, P0 ;  /* 0x0000000f1100720c */ /* 0x000fe20003f06100 */
[----:B------:R-:W-:Y:S01]  /*05f0*/  IMAD.X R17, RZ, RZ, R24, P1 ;  /* 0x000000ffff117224 */ /* 0x000fe200008e0618 */
[----:B------:R-:W-:Y:S02]  /*0600*/  IADD3.X R16, PT, PT, R24, -0x1, RZ, P2, !PT ;  /* 0xffffffff18107810 */ /* 0x000fe400017fe4ff */
[----:B------:R-:W-:-:S02]  /*0610*/  SEL R21, R22, R21, !P0 ;  /* 0x0000001516157207 */ /* 0x000fc40004000000 */
[----:B------:R-:W-:Y:S02]  /*0620*/  SEL R18, R18, R23, !P0 ;  /* 0x0000001712127207 */ /* 0x000fe40004000000 */
[----:B------:R-:W-:Y:S02]  /*0630*/  SEL R20, R17, R20, !P0 ;  /* 0x0000001411147207 */ /* 0x000fe40004000000 */
[----:B------:R-:W-:Y:S02]  /*0640*/  SEL R19, R19, R16, !P0 ;  /* 0x0000001013137207 */ /* 0x000fe40004000000 */
[----:B------:R-:W-:-:S04]  /*0650*/  ISETP.GT.U32.AND P0, PT, R21, R18, PT ;  /* 0x000000121500720c */ /* 0x000fc80003f04070 */
[----:B------:R-:W-:-:S13]  /*0660*/  ISETP.GT.U32.AND.EX P0, PT, R20, R19, PT, P0 ;  /* 0x000000131400720c */ /* 0x000fda0003f04100 */
[----:B------:R-:W-:Y:S05]  /*0670*/  @!P0 BRA `(.L_x_23) ;  /* 0xfffffffc00988947 */ /* 0x000fea000383ffff */
[----:B------:R-:W-:Y:S05]  /*0680*/  BRA `(.L_x_21) ;  /* 0x0000000000087947 */ /* 0x000fea0003800000 */
.L_x_22:
[--C-:B------:R-:W-:Y:S01]  /*0690*/  SHF.R.S32.HI R11, RZ, 0x1f, R14.reuse ;  /* 0x0000001fff0b7819 */ /* 0x100fe2000001140e */
[----:B------:R-:W-:-:S07]  /*06a0*/  IMAD.MOV.U32 R10, RZ, RZ, R14 ;  /* 0x000000ffff0a7224 */ /* 0x000fce00078e000e */
.L_x_21:
[----:B------:R-:W-:Y:S05]  /*06b0*/  BSYNC.RECONVERGENT B2 ;  /* 0x0000000000027941 */ /* 0x000fea0003800200 */
.L_x_20:
        /* <DEDUP_REMOVED lines=11> */
.L_x_19:
[----:B------:R-:W-:Y:S05]  /*0770*/  BSYNC.RECONVERGENT B1 ;  /* 0x0000000000017941 */ /* 0x000fea0003800200 */
.L_x_18:
[----:B------:R-:W-:Y:S05]  /*0780*/  BRA `(.L_x_16) ;  /* 0x0000000000f87947 */ /* 0x000fea0003800000 */
.L_x_17:
[----:B-----5:R-:W-:Y:S02]  /*0790*/  ISETP.GT.U32.AND P0, PT, R2, R12, PT ;  /* 0x0000000c0200720c */ /* 0x020fe40003f04070 */
[----:B------:R-:W-:-:S04]  /*07a0*/  SHF.R.S32.HI R14, RZ, 0x1f, R12 ;  /* 0x0000001fff0e7819 */ /* 0x000fc8000001140c */
[----:B------:R-:W-:-:S13]  /*07b0*/  ISETP.GT.U32.AND.EX P0, PT, R3, R14, PT, P0 ;  /* 0x0000000e0300720c */ /* 0x000fda0003f04100 */
[----:B------:R-:W-:Y:S05]  /*07c0*/  @!P0 BRA `(.L_x_16) ;  /* 0x0000000000e88947 */ /* 0x000fea0003800000 */
[----:B------:R-:W-:Y:S01]  /*07d0*/  IMAD.MOV.U32 R7, RZ, RZ, R12 ;  /* 0x000000ffff077224 */ /* 0x000fe200078e000c */
[----:B------:R-:W-:Y:S01]  /*07e0*/  CS2R R8, SRZ ;  /* 0x0000000000087805 */ /* 0x000fe2000001ff00 */
[----:B------:R-:W-:-:S07]  /*07f0*/  IMAD.MOV.U32 R13, RZ, RZ, R14 ;  /* 0x000000ffff0d7224 */ /* 0x000fce00078e000e */
.L_x_29:
        /* <DEDUP_REMOVED lines=14> */
.L_x_28:
        /* <DEDUP_REMOVED lines=27> */
.L_x_27:
[--C-:B------:R-:W-:Y:S01]  /*0a90*/  SHF.R.S32.HI R13, RZ, 0x1f, R14.reuse ;  /* 0x0000001fff0d7819 */ /* 0x100fe2000001140e */
[----:B------:R-:W-:-:S07]  /*0aa0*/  IMAD.MOV.U32 R12, RZ, RZ, R14 ;  /* 0x000000ffff0c7224 */ /* 0x000fce00078e000e */
.L_x_26:
[----:B------:R-:W-:Y:S05]  /*0ab0*/  BSYNC.RECONVERGENT B1 ;  /* 0x0000000000017941 */ /* 0x000fea0003800200 */
.L_x_25:
        /* <DEDUP_REMOVED lines=11> */
.L_x_16:
[----:B------:R-:W-:Y:S05]  /*0b70*/  BSYNC.RECONVERGENT B0 ;  /* 0x0000000000007941 */ /* 0x000fea0003800200 */
.L_x_15:
[----:B------:R-:W0:Y:S02]  /*0b80*/  LDCU.64 UR4, c[0x0][0x3a8] ;  /* 0x00007500ff0477ac */ /* 0x000e240008000a00 */
[----:B0-----:R-:W-:-:S04]  /*0b90*/  IADD3 R2, P0, PT, R0, UR4, RZ ;  /* 0x0000000400027c10 */ /* 0x001fc8000ff1e0ff */
[----:B------:R-:W-:-:S05]  /*0ba0*/  IADD3.X R3, PT, PT, R6, UR5, RZ, P0, !PT ;  /* 0x0000000506037c10 */ /* 0x000fca00087fe4ff */
[----:B------:R-:W-:Y:S01]  /*0bb0*/  STG.E.64 desc[UR6][R2.64], R8 ;  /* 0x0000000802007986 */ /* 0x000fe2000c101b06 */
[----:B------:R-:W-:Y:S05]  /*0bc0*/  EXIT ;  /* 0x000000000000794d */ /* 0x000fea0003800000 */
.L_x_30:
        /* <DEDUP_REMOVED lines=11> */
.L_x_32:


//--------------------- .nv.shared.reserved.0     --------------------------
	.section	.nv.shared.reserved.0,"aw",@nobits
	.weak		__nv_reservedSMEM_offset_0_alias
	.size		__nv_reservedSMEM_offset_0_alias, 0, 64
	.other		__nv_reservedSMEM_offset_0_alias,@"STO_CUDA_RESERVED_SHARED STV_DEFAULT"
__nv_reservedSMEM_offset_0_alias:
	.zero		0
	.zero		64


//--------------------- .nv.constant0._Z8tcgpusa2yyPyS_S_S_ --------------------------
	.section	.nv.constant0._Z8tcgpusa2yyPyS_S_S_,"a",@progbits
	.sectionflags	@""
	.align	4
.nv.constant0._Z8tcgpusa2yyPyS_S_S_:
	.zero		944


//--------------------- .nv.constant0._Z7tcgpusayyPyS_S_S_ --------------------------
	.section	.nv.constant0._Z7tcgpusayyPyS_S_S_,"a",@progbits
	.sectionflags	@""
	.align	4
.nv.constant0._Z7tcgpusayyPyS_S_S_:
	.zero		944


//--------------------- SYMBOLS --------------------------

	.type		.nv.reservedSmem.offset0,@object
	.size		.nv.reservedSmem.offset0,0x4
